//
// Generated by NVIDIA NVVM Compiler
//
// Compiler Build ID: CL-36424714
// Cuda compilation tools, release 13.0, V13.0.88
// Based on NVVM 20.0.0
//

.version 9.0
.target sm_100
.address_size 64

	// .globl	_Z7viterbiPKfS0_S0_PiPfS1_ii

.visible .entry _Z7viterbiPKfS0_S0_PiPfS1_ii(
	.param .u64 .ptr .align 1 _Z7viterbiPKfS0_S0_PiPfS1_ii_param_0,
	.param .u64 .ptr .align 1 _Z7viterbiPKfS0_S0_PiPfS1_ii_param_1,
	.param .u64 .ptr .align 1 _Z7viterbiPKfS0_S0_PiPfS1_ii_param_2,
	.param .u64 .ptr .align 1 _Z7viterbiPKfS0_S0_PiPfS1_ii_param_3,
	.param .u64 .ptr .align 1 _Z7viterbiPKfS0_S0_PiPfS1_ii_param_4,
	.param .u64 .ptr .align 1 _Z7viterbiPKfS0_S0_PiPfS1_ii_param_5,
	.param .u32 _Z7viterbiPKfS0_S0_PiPfS1_ii_param_6,
	.param .u32 _Z7viterbiPKfS0_S0_PiPfS1_ii_param_7
)
{
	.reg .pred 	%p<26>;
	.reg .b32 	%r<83>;
	.reg .b32 	%f<85>;
	.reg .b64 	%rd<40>;

	ld.param.u64 	%rd11, [_Z7viterbiPKfS0_S0_PiPfS1_ii_param_0];
	ld.param.u64 	%rd12, [_Z7viterbiPKfS0_S0_PiPfS1_ii_param_1];
	ld.param.u64 	%rd7, [_Z7viterbiPKfS0_S0_PiPfS1_ii_param_2];
	ld.param.u64 	%rd8, [_Z7viterbiPKfS0_S0_PiPfS1_ii_param_3];
	ld.param.u64 	%rd9, [_Z7viterbiPKfS0_S0_PiPfS1_ii_param_4];
	ld.param.u64 	%rd10, [_Z7viterbiPKfS0_S0_PiPfS1_ii_param_5];
	ld.param.u32 	%r27, [_Z7viterbiPKfS0_S0_PiPfS1_ii_param_6];
	ld.param.u32 	%r28, [_Z7viterbiPKfS0_S0_PiPfS1_ii_param_7];
	cvta.to.global.u64 	%rd1, %rd12;
	cvta.to.global.u64 	%rd2, %rd11;
	mov.u32 	%r29, %ntid.x;
	mov.u32 	%r30, %ctaid.x;
	mov.u32 	%r31, %tid.x;
	mad.lo.s32 	%r1, %r29, %r30, %r31;
	setp.ge.s32 	%p1, %r1, %r27;
	@%p1 bra 	$L__BB0_14;
	setp.lt.s32 	%p2, %r27, 1;
	mov.b32 	%r82, -1;
	mov.f32 	%f84, 0f00000000;
	@%p2 bra 	$L__BB0_13;
	mul.lo.s32 	%r2, %r27, %r1;
	and.b32  	%r3, %r27, 7;
	setp.lt.u32 	%p3, %r27, 8;
	mov.f32 	%f84, 0f00000000;
	mov.b32 	%r82, -1;
	mov.b32 	%r77, 0;
	@%p3 bra 	$L__BB0_5;
	and.b32  	%r77, %r27, 2147483640;
	add.s64 	%rd39, %rd2, 16;
	add.s64 	%rd4, %rd1, 16;
	mov.f32 	%f84, 0f00000000;
	mov.b32 	%r82, -1;
	mov.b32 	%r71, 0;
	mov.u32 	%r70, %r2;
$L__BB0_4:
	.pragma "nounroll";
	mul.wide.s32 	%rd13, %r70, 4;
	add.s64 	%rd14, %rd4, %rd13;
	ld.global.nc.f32 	%f17, [%rd39+-16];
	ld.global.nc.f32 	%f18, [%rd14+-16];
	add.f32 	%f19, %f17, %f18;
	setp.gt.f32 	%p4, %f19, %f84;
	selp.f32 	%f20, %f19, %f84, %p4;
	selp.b32 	%r38, %r71, %r82, %p4;
	ld.global.nc.f32 	%f21, [%rd39+-12];
	ld.global.nc.f32 	%f22, [%rd14+-12];
	add.f32 	%f23, %f21, %f22;
	setp.gt.f32 	%p5, %f23, %f20;
	selp.f32 	%f24, %f23, %f20, %p5;
	add.s32 	%r39, %r71, 1;
	selp.b32 	%r40, %r39, %r38, %p5;
	ld.global.nc.f32 	%f25, [%rd39+-8];
	ld.global.nc.f32 	%f26, [%rd14+-8];
	add.f32 	%f27, %f25, %f26;
	setp.gt.f32 	%p6, %f27, %f24;
	selp.f32 	%f28, %f27, %f24, %p6;
	add.s32 	%r41, %r71, 2;
	selp.b32 	%r42, %r41, %r40, %p6;
	ld.global.nc.f32 	%f29, [%rd39+-4];
	ld.global.nc.f32 	%f30, [%rd14+-4];
	add.f32 	%f31, %f29, %f30;
	setp.gt.f32 	%p7, %f31, %f28;
	selp.f32 	%f32, %f31, %f28, %p7;
	add.s32 	%r43, %r71, 3;
	selp.b32 	%r44, %r43, %r42, %p7;
	ld.global.nc.f32 	%f33, [%rd39];
	ld.global.nc.f32 	%f34, [%rd14];
	add.f32 	%f35, %f33, %f34;
	setp.gt.f32 	%p8, %f35, %f32;
	selp.f32 	%f36, %f35, %f32, %p8;
	add.s32 	%r45, %r71, 4;
	selp.b32 	%r46, %r45, %r44, %p8;
	ld.global.nc.f32 	%f37, [%rd39+4];
	ld.global.nc.f32 	%f38, [%rd14+4];
	add.f32 	%f39, %f37, %f38;
	setp.gt.f32 	%p9, %f39, %f36;
	selp.f32 	%f40, %f39, %f36, %p9;
	add.s32 	%r47, %r71, 5;
	selp.b32 	%r48, %r47, %r46, %p9;
	ld.global.nc.f32 	%f41, [%rd39+8];
	ld.global.nc.f32 	%f42, [%rd14+8];
	add.f32 	%f43, %f41, %f42;
	setp.gt.f32 	%p10, %f43, %f40;
	selp.f32 	%f44, %f43, %f40, %p10;
	add.s32 	%r49, %r71, 6;
	selp.b32 	%r50, %r49, %r48, %p10;
	ld.global.nc.f32 	%f45, [%rd39+12];
	ld.global.nc.f32 	%f46, [%rd14+12];
	add.f32 	%f47, %f45, %f46;
	setp.gt.f32 	%p11, %f47, %f44;
	selp.f32 	%f84, %f47, %f44, %p11;
	add.s32 	%r51, %r71, 7;
	selp.b32 	%r82, %r51, %r50, %p11;
	add.s64 	%rd39, %rd39, 32;
	add.s32 	%r70, %r70, 8;
	add.s32 	%r71, %r71, 8;
	setp.ne.s32 	%p12, %r71, %r77;
	@%p12 bra 	$L__BB0_4;
$L__BB0_5:
	setp.eq.s32 	%p13, %r3, 0;
	@%p13 bra 	$L__BB0_13;
	and.b32  	%r14, %r27, 3;
	setp.lt.u32 	%p14, %r3, 4;
	@%p14 bra 	$L__BB0_8;
	mul.wide.u32 	%rd15, %r77, 4;
	add.s64 	%rd16, %rd2, %rd15;
	ld.global.nc.f32 	%f49, [%rd16];
	add.s32 	%r53, %r77, %r2;
	mul.wide.s32 	%rd17, %r53, 4;
	add.s64 	%rd18, %rd1, %rd17;
	ld.global.nc.f32 	%f50, [%rd18];
	add.f32 	%f51, %f49, %f50;
	setp.gt.f32 	%p15, %f51, %f84;
	selp.f32 	%f52, %f51, %f84, %p15;
	selp.b32 	%r54, %r77, %r82, %p15;
	add.s32 	%r55, %r77, 1;
	ld.global.nc.f32 	%f53, [%rd16+4];
	ld.global.nc.f32 	%f54, [%rd18+4];
	add.f32 	%f55, %f53, %f54;
	setp.gt.f32 	%p16, %f55, %f52;
	selp.f32 	%f56, %f55, %f52, %p16;
	selp.b32 	%r56, %r55, %r54, %p16;
	add.s32 	%r57, %r77, 2;
	ld.global.nc.f32 	%f57, [%rd16+8];
	ld.global.nc.f32 	%f58, [%rd18+8];
	add.f32 	%f59, %f57, %f58;
	setp.gt.f32 	%p17, %f59, %f56;
	selp.f32 	%f60, %f59, %f56, %p17;
	selp.b32 	%r58, %r57, %r56, %p17;
	add.s32 	%r59, %r77, 3;
	ld.global.nc.f32 	%f61, [%rd16+12];
	ld.global.nc.f32 	%f62, [%rd18+12];
	add.f32 	%f63, %f61, %f62;
	setp.gt.f32 	%p18, %f63, %f60;
	selp.f32 	%f84, %f63, %f60, %p18;
	selp.b32 	%r82, %r59, %r58, %p18;
	add.s32 	%r77, %r77, 4;
$L__BB0_8:
	setp.eq.s32 	%p19, %r14, 0;
	@%p19 bra 	$L__BB0_13;
	setp.eq.s32 	%p20, %r14, 1;
	@%p20 bra 	$L__BB0_11;
	mul.wide.u32 	%rd19, %r77, 4;
	add.s64 	%rd20, %rd2, %rd19;
	ld.global.nc.f32 	%f65, [%rd20];
	add.s32 	%r61, %r77, %r2;
	mul.wide.s32 	%rd21, %r61, 4;
	add.s64 	%rd22, %rd1, %rd21;
	ld.global.nc.f32 	%f66, [%rd22];
	add.f32 	%f67, %f65, %f66;
	setp.gt.f32 	%p21, %f67, %f84;
	selp.f32 	%f68, %f67, %f84, %p21;
	selp.b32 	%r62, %r77, %r82, %p21;
	add.s32 	%r63, %r77, 1;
	ld.global.nc.f32 	%f69, [%rd20+4];
	ld.global.nc.f32 	%f70, [%rd22+4];
	add.f32 	%f71, %f69, %f70;
	setp.gt.f32 	%p22, %f71, %f68;
	selp.f32 	%f84, %f71, %f68, %p22;
	selp.b32 	%r82, %r63, %r62, %p22;
	add.s32 	%r77, %r77, 2;
$L__BB0_11:
	and.b32  	%r64, %r27, 1;
	setp.eq.b32 	%p23, %r64, 1;
	not.pred 	%p24, %p23;
	@%p24 bra 	$L__BB0_13;
	mul.wide.u32 	%rd23, %r77, 4;
	add.s64 	%rd24, %rd2, %rd23;
	ld.global.nc.f32 	%f72, [%rd24];
	add.s32 	%r65, %r77, %r2;
	mul.wide.s32 	%rd25, %r65, 4;
	add.s64 	%rd26, %rd1, %rd25;
	ld.global.nc.f32 	%f73, [%rd26];
	add.f32 	%f74, %f72, %f73;
	setp.gt.f32 	%p25, %f74, %f84;
	selp.f32 	%f84, %f74, %f84, %p25;
	selp.b32 	%r82, %r77, %r82, %p25;
$L__BB0_13:
	cvta.to.global.u64 	%rd27, %rd8;
	mul.wide.s32 	%rd28, %r28, 4;
	add.s64 	%rd29, %rd27, %rd28;
	ld.global.nc.u32 	%r66, [%rd29];
	mad.lo.s32 	%r67, %r66, %r27, %r1;
	cvta.to.global.u64 	%rd30, %rd7;
	mul.wide.s32 	%rd31, %r67, 4;
	add.s64 	%rd32, %rd30, %rd31;
	ld.global.nc.f32 	%f75, [%rd32];
	add.f32 	%f76, %f84, %f75;
	cvta.to.global.u64 	%rd33, %rd9;
	mul.wide.s32 	%rd34, %r1, 4;
	add.s64 	%rd35, %rd33, %rd34;
	st.global.f32 	[%rd35], %f76;
	add.s32 	%r68, %r28, -1;
	mad.lo.s32 	%r69, %r68, %r27, %r1;
	cvta.to.global.u64 	%rd36, %rd10;
	mul.wide.s32 	%rd37, %r69, 4;
	add.s64 	%rd38, %rd36, %rd37;
	st.global.u32 	[%rd38], %r82;
$L__BB0_14:
	ret;

}


// ===== COMPILED SASS (sm_100) =====

	.target	sm_100

	.elftype	@"ET_EXEC"


//--------------------- .note.nv.tkinfo           --------------------------
	.section	.note.nv.tkinfo,"",@"SHT_NOTE"
	.sectionflags	@"SHF_NOTE_NV_TKINFO"
	.tkinfo
        /*0018*/ 	.word	0x00000002
        /*0030*/ 	.string	""
        /*0030*/ 	.string	"ptxas"
        /*0030*/ 	.string	"Cuda compilation tools, release 13.0, V13.0.88"
        /*0030*/ 	.string	"Build cuda_13.0.r13.0/compiler.36424714_0"
        /*0030*/ 	.string	"-arch sm_100 -m 64 "



//--------------------- .note.nv.cuinfo           --------------------------
	.section	.note.nv.cuinfo,"",@"SHT_NOTE"
	.sectionflags	@"SHF_NOTE_NV_CUINFO"
        /*0018*/ 	.short	0x0002
        /*001a*/ 	.short	0x0064
        /*001c*/ 	.short	0x0082
	.zero		2


//--------------------- .nv.info                  --------------------------
	.section	.nv.info,"",@"SHT_CUDA_INFO"
	.align	4


	//----- nvinfo : EIATTR_REGCOUNT
	.align		4
        /*0000*/ 	.byte	0x04, 0x2f
        /*0002*/ 	.short	(.L_1 - .L_0)
	.align		4
.L_0:
        /*0004*/ 	.word	index@(_Z7viterbiPKfS0_S0_PiPfS1_ii)
        /*0008*/ 	.word	0x00000020


	//----- nvinfo : EIATTR_FRAME_SIZE
	.align		4
.L_1:
        /*000c*/ 	.byte	0x04, 0x11
        /*000e*/ 	.short	(.L_3 - .L_2)
	.align		4
.L_2:
        /*0010*/ 	.word	index@(_Z7viterbiPKfS0_S0_PiPfS1_ii)
        /*0014*/ 	.word	0x00000000


	//----- nvinfo : EIATTR_MIN_STACK_SIZE
	.align		4
.L_3:
        /*0018*/ 	.byte	0x04, 0x12
        /*001a*/ 	.short	(.L_5 - .L_4)
	.align		4
.L_4:
        /*001c*/ 	.word	index@(_Z7viterbiPKfS0_S0_PiPfS1_ii)
        /*0020*/ 	.word	0x00000000
.L_5:


//--------------------- .nv.compat                --------------------------
	.section	.nv.compat,"",@"SHT_CUDA_COMPAT_INFO"
	.align	4
        /*0000*/ 	.byte	0x02, 0x09, 0x00, 0x00, 0x02, 0x02, 0x01, 0x00, 0x02, 0x05, 0x05, 0x00, 0x03, 0x07, 0x01, 0x01
        /*0010*/ 	.byte	0x02, 0x03, 0x00, 0x00, 0x02, 0x06, 0x01, 0x00, 0x04, 0x0b, 0x08, 0x00, 0x09, 0x00, 0x00, 0x00
        /*0020*/ 	.byte	0x00, 0x00, 0x00, 0x00


//--------------------- .nv.info._Z7viterbiPKfS0_S0_PiPfS1_ii --------------------------
	.section	.nv.info._Z7viterbiPKfS0_S0_PiPfS1_ii,"",@"SHT_CUDA_INFO"
	.sectionflags	@""
	.align	4


	//----- nvinfo : EIATTR_CUDA_API_VERSION
	.align		4
        /*0000*/ 	.byte	0x04, 0x37
        /*0002*/ 	.short	(.L_7 - .L_6)
.L_6:
        /*0004*/ 	.word	0x00000082


	//----- nvinfo : EIATTR_KPARAM_INFO
	.align		4
.L_7:
        /*0008*/ 	.byte	0x04, 0x17
        /*000a*/ 	.short	(.L_9 - .L_8)
.L_8:
        /*000c*/ 	.word	0x00000000
        /*0010*/ 	.short	0x0007
        /*0012*/ 	.short	0x0034
        /*0014*/ 	.byte	0x00, 0xf0, 0x11, 0x00


	//----- nvinfo : EIATTR_KPARAM_INFO
	.align		4
.L_9:
        /*0018*/ 	.byte	0x04, 0x17
        /*001a*/ 	.short	(.L_11 - .L_10)
.L_10:
        /*001c*/ 	.word	0x00000000
        /*0020*/ 	.short	0x0006
        /*0022*/ 	.short	0x0030
        /*0024*/ 	.byte	0x00, 0xf0, 0x11, 0x00


	//----- nvinfo : EIATTR_KPARAM_INFO
	.align		4
.L_11:
        /*0028*/ 	.byte	0x04, 0x17
        /*002a*/ 	.short	(.L_13 - .L_12)
.L_12:
        /*002c*/ 	.word	0x00000000
        /*0030*/ 	.short	0x0005
        /*0032*/ 	.short	0x0028
        /*0034*/ 	.byte	0x00, 0xf5, 0x21, 0x00


	//----- nvinfo : EIATTR_KPARAM_INFO
	.align		4
.L_13:
        /*0038*/ 	.byte	0x04, 0x17
        /*003a*/ 	.short	(.L_15 - .L_14)
.L_14:
        /*003c*/ 	.word	0x00000000
        /*0040*/ 	.short	0x0004
        /*0042*/ 	.short	0x0020
        /*0044*/ 	.byte	0x00, 0xf5, 0x21, 0x00


	//----- nvinfo : EIATTR_KPARAM_INFO
	.align		4
.L_15:
        /*0048*/ 	.byte	0x04, 0x17
        /*004a*/ 	.short	(.L_17 - .L_16)
.L_16:
        /*004c*/ 	.word	0x00000000
        /*0050*/ 	.short	0x0003
        /*0052*/ 	.short	0x0018
        /*0054*/ 	.byte	0x00, 0xf5, 0x21, 0x00


	//----- nvinfo : EIATTR_KPARAM_INFO
	.align		4
.L_17:
        /*0058*/ 	.byte	0x04, 0x17
        /*005a*/ 	.short	(.L_19 - .L_18)
.L_18:
        /*005c*/ 	.word	0x00000000
        /*0060*/ 	.short	0x0002
        /*0062*/ 	.short	0x0010
        /*0064*/ 	.byte	0x00, 0xf5, 0x21, 0x00


	//----- nvinfo : EIATTR_KPARAM_INFO
	.align		4
.L_19:
        /*0068*/ 	.byte	0x04, 0x17
        /*006a*/ 	.short	(.L_21 - .L_20)
.L_20:
        /*006c*/ 	.word	0x00000000
        /*0070*/ 	.short	0x0001
        /*0072*/ 	.short	0x0008
        /*0074*/ 	.byte	0x00, 0xf5, 0x21, 0x00


	//----- nvinfo : EIATTR_KPARAM_INFO
	.align		4
.L_21:
        /*0078*/ 	.byte	0x04, 0x17
        /*007a*/ 	.short	(.L_23 - .L_22)
.L_22:
        /*007c*/ 	.word	0x00000000
        /*0080*/ 	.short	0x0000
        /*0082*/ 	.short	0x0000
        /*0084*/ 	.byte	0x00, 0xf5, 0x21, 0x00


	//----- nvinfo : EIATTR_SPARSE_MMA_MASK
	.align		4
.L_23:
        /*0088*/ 	.byte	0x03, 0x50
        /*008a*/ 	.short	0x0000


	//----- nvinfo : EIATTR_MAXREG_COUNT
	.align		4
        /*008c*/ 	.byte	0x03, 0x1b
        /*008e*/ 	.short	0x00ff


	//----- nvinfo : EIATTR_MERCURY_ISA_VERSION
	.align		4
        /*0090*/ 	.byte	0x03, 0x5f
        /*0092*/ 	.short	0x0101


	//----- nvinfo : EIATTR_VRC_CTA_INIT_COUNT
	.align		4
        /*0094*/ 	.byte	0x02, 0x4a
	.zero		1
	.zero		1


	//----- nvinfo : EIATTR_EXIT_INSTR_OFFSETS
	.align		4
        /*0098*/ 	.byte	0x04, 0x1c
        /*009a*/ 	.short	(.L_25 - .L_24)


	//   ....[0]....
.L_24:
        /*009c*/ 	.word	0x00000070


	//   ....[1]....
        /*00a0*/ 	.word	0x00000b10


	//----- nvinfo : EIATTR_CBANK_PARAM_SIZE
	.align		4
.L_25:
        /*00a4*/ 	.byte	0x03, 0x19
        /*00a6*/ 	.short	0x0038


	//----- nvinfo : EIATTR_PARAM_CBANK
	.align		4
        /*00a8*/ 	.byte	0x04, 0x0a
        /*00aa*/ 	.short	(.L_27 - .L_26)
	.align		4
.L_26:
        /*00ac*/ 	.word	index@(.nv.constant0._Z7viterbiPKfS0_S0_PiPfS1_ii)
        /*00b0*/ 	.short	0x0380
        /*00b2*/ 	.short	0x0038


	//----- nvinfo : EIATTR_SW_WAR
	.align		4
.L_27:
        /*00b4*/ 	.byte	0x04, 0x36
        /*00b6*/ 	.short	(.L_29 - .L_28)
.L_28:
        /*00b8*/ 	.word	0x00000008
.L_29:


//--------------------- .nv.callgraph             --------------------------
	.section	.nv.callgraph,"",@"SHT_CUDA_CALLGRAPH"
	.align	4
	.sectionentsize	8
	.align		4
        /*0000*/ 	.word	0x00000000
	.align		4
        /*0004*/ 	.word	0xffffffff
	.align		4
        /*0008*/ 	.word	0x00000000
	.align		4
        /*000c*/ 	.word	0xfffffffe
	.align		4
        /*0010*/ 	.word	0x00000000
	.align		4
        /*0014*/ 	.word	0xfffffffd
	.align		4
        /*0018*/ 	.word	0x00000000
	.align		4
        /*001c*/ 	.word	0xfffffffc


//--------------------- .text._Z7viterbiPKfS0_S0_PiPfS1_ii --------------------------
	.section	.text._Z7viterbiPKfS0_S0_PiPfS1_ii,"ax",@progbits
	.align	128
        .global         _Z7viterbiPKfS0_S0_PiPfS1_ii
        .type           _Z7viterbiPKfS0_S0_PiPfS1_ii,@function
        .size           _Z7viterbiPKfS0_S0_PiPfS1_ii,(.L_x_5 - _Z7viterbiPKfS0_S0_PiPfS1_ii)
        .other          _Z7viterbiPKfS0_S0_PiPfS1_ii,@"STO_CUDA_ENTRY STV_DEFAULT"
_Z7viterbiPKfS0_S0_PiPfS1_ii:
.text._Z7viterbiPKfS0_S0_PiPfS1_ii:
[----:B------:R-:W-:Y:S01]  /*0000*/  LDC R1, c[0x0][0x37c] ;  /* 0x0000df00ff017b82 */ /* 0x000fe20000000800 */
[----:B------:R-:W0:Y:S07]  /*0010*/  S2R R7, SR_CTAID.X ;  /* 0x0000000000077919 */ /* 0x000e2e0000002500 */
[----:B------:R-:W1:Y:S01]  /*0020*/  LDC R0, c[0x0][0x3b0] ;  /* 0x0000ec00ff007b82 */ /* 0x000e620000000800 */
[----:B------:R-:W0:Y:S01]  /*0030*/  LDCU UR4, c[0x0][0x360] ;  /* 0x00006c00ff0477ac */ /* 0x000e220008000800 */
[----:B------:R-:W0:Y:S02]  /*0040*/  S2R R2, SR_TID.X ;  /* 0x0000000000027919 */ /* 0x000e240000002100 */
[----:B0-----:R-:W-:-:S05]  /*0050*/  IMAD R7, R7, UR4, R2 ;  /* 0x0000000407077c24 */ /* 0x001fca000f8e0202 */
[----:B-1----:R-:W-:-:S13]  /*0060*/  ISETP.GE.AND P0, PT, R7, R0, PT ;  /* 0x000000000700720c */ /* 0x002fda0003f06270 */
[----:B------:R-:W-:Y:S05]  /*0070*/  @P0 EXIT ;  /* 0x000000000000094d */ /* 0x000fea0003800000 */
[----:B------:R-:W-:Y:S01]  /*0080*/  ISETP.GE.AND P0, PT, R0, 0x1, PT ;  /* 0x000000010000780c */ /* 0x000fe20003f06270 */
[----:B------:R-:W0:Y:S01]  /*0090*/  LDCU.64 UR12, c[0x0][0x358] ;  /* 0x00006b00ff0c77ac */ /* 0x000e220008000a00 */
[----:B------:R-:W-:Y:S02]  /*00a0*/  IMAD.MOV.U32 R11, RZ, RZ, -0x1 ;  /* 0xffffffffff0b7424 */ /* 0x000fe400078e00ff */
[----:B------:R-:W-:-:S09]  /*00b0*/  IMAD.MOV.U32 R8, RZ, RZ, RZ ;  /* 0x000000ffff087224 */ /* 0x000fd200078e00ff */
[----:B------:R-:W-:Y:S05]  /*00c0*/  @!P0 BRA `(.L_x_0) ;  /* 0x00000008004c8947 */ /* 0x000fea0003800000 */
[C---:B------:R-:W-:Y:S01]  /*00d0*/  ISETP.GE.U32.AND P1, PT, R0.reuse, 0x8, PT ;  /* 0x000000080000780c */ /* 0x040fe20003f26070 */
[----:B------:R-:W-:Y:S01]  /*00e0*/  IMAD R9, R7, R0, RZ ;  /* 0x0000000007097224 */ /* 0x000fe200078e02ff */
[----:B------:R-:W-:Y:S01]  /*00f0*/  LOP3.LUT R27, R0, 0x7, RZ, 0xc0, !PT ;  /* 0x00000007001b7812 */ /* 0x000fe200078ec0ff */
[----:B------:R-:W-:Y:S01]  /*0100*/  IMAD.MOV.U32 R8, RZ, RZ, RZ ;  /* 0x000000ffff087224 */ /* 0x000fe200078e00ff */
[----:B------:R-:W-:Y:S01]  /*0110*/  MOV R11, 0xffffffff ;  /* 0xffffffff000b7802 */ /* 0x000fe20000000f00 */
[----:B------:R-:W-:Y:S01]  /*0120*/  IMAD.MOV.U32 R6, RZ, RZ, RZ ;  /* 0x000000ffff067224 */ /* 0x000fe200078e00ff */
[----:B------:R-:W-:-:S07]  /*0130*/  ISETP.NE.AND P0, PT, R27, RZ, PT ;  /* 0x000000ff1b00720c */ /* 0x000fce0003f05270 */
[----:B------:R-:W-:Y:S06]  /*0140*/  @!P1 BRA `(.L_x_1) ;  /* 0x0000000400149947 */ /* 0x000fec0003800000 */
[----:B------:R-:W1:Y:S01]  /*0150*/  LDCU.128 UR8, c[0x0][0x380] ;  /* 0x00007000ff0877ac */ /* 0x000e620008000c00 */
[----:B------:R-:W-:Y:S01]  /*0160*/  HFMA2 R10, -RZ, RZ, 0, 0 ;  /* 0x00000000ff0a7431 */ /* 0x000fe200000001ff */
[----:B------:R-:W-:Y:S01]  /*0170*/  LOP3.LUT R6, R0, 0x7ffffff8, RZ, 0xc0, !PT ;  /* 0x7ffffff800067812 */ /* 0x000fe200078ec0ff */
[----:B------:R-:W-:Y:S02]  /*0180*/  IMAD.MOV.U32 R8, RZ, RZ, RZ ;  /* 0x000000ffff087224 */ /* 0x000fe400078e00ff */
[----:B------:R-:W-:Y:S02]  /*0190*/  IMAD.MOV.U32 R11, RZ, RZ, -0x1 ;  /* 0xffffffffff0b7424 */ /* 0x000fe400078e00ff */
[----:B------:R-:W-:Y:S01]  /*01a0*/  IMAD.MOV.U32 R12, RZ, RZ, R9 ;  /* 0x000000ffff0c7224 */ /* 0x000fe200078e0009 */
[----:B-1----:R-:W-:Y:S02]  /*01b0*/  UIADD3 UR6, UP0, UPT, UR8, 0x10, URZ ;  /* 0x0000001008067890 */ /* 0x002fe4000ff1e0ff */
[----:B------:R-:W-:-:S02]  /*01c0*/  UIADD3 UR4, UP1, UPT, UR10, 0x10, URZ ;  /* 0x000000100a047890 */ /* 0x000fc4000ff3e0ff */
[----:B------:R-:W-:Y:S02]  /*01d0*/  UIADD3.X UR7, UPT, UPT, URZ, UR9, URZ, UP0, !UPT ;  /* 0x00000009ff077290 */ /* 0x000fe400087fe4ff */
[----:B------:R-:W-:Y:S01]  /*01e0*/  IMAD.U32 R4, RZ, RZ, UR6 ;  /* 0x00000006ff047e24 */ /* 0x000fe2000f8e00ff */
[----:B------:R-:W-:-:S03]  /*01f0*/  UIADD3.X UR5, UPT, UPT, URZ, UR11, URZ, UP1, !UPT ;  /* 0x0000000bff057290 */ /* 0x000fc60008ffe4ff */
[----:B------:R-:W-:-:S09]  /*0200*/  IMAD.U32 R5, RZ, RZ, UR7 ;  /* 0x00000007ff057e24 */ /* 0x000fd2000f8e00ff */
.L_x_2:
[----:B------:R-:W-:Y:S01]  /*0210*/  MOV R2, UR4 ;  /* 0x0000000400027c02 */ /* 0x000fe20008000f00 */
[----:B------:R-:W-:Y:S01]  /*0220*/  IMAD.U32 R3, RZ, RZ, UR5 ;  /* 0x00000005ff037e24 */ /* 0x000fe2000f8e00ff */
[----:B0-----:R-:W2:Y:S03]  /*0230*/  LDG.E.CONSTANT R23, desc[UR12][R4.64+-0x10] ;  /* 0xfffff00c04177981 */ /* 0x001ea6000c1e9900 */
[----:B------:R-:W-:Y:S01]  /*0240*/  IMAD.WIDE R2, R12, 0x4, R2 ;  /* 0x000000040c027825 */ /* 0x000fe200078e0202 */
[----:B------:R-:W3:Y:S04]  /*0250*/  LDG.E.CONSTANT R13, desc[UR12][R4.64+-0xc] ;  /* 0xfffff40c040d7981 */ /* 0x000ee8000c1e9900 */
[----:B------:R-:W2:Y:S04]  /*0260*/  LDG.E.CONSTANT R24, desc[UR12][R2.64+-0x10] ;  /* 0xfffff00c02187981 */ /* 0x000ea8000c1e9900 */
[----:B------:R-:W3:Y:S04]  /*0270*/  LDG.E.CONSTANT R14, desc[UR12][R2.64+-0xc] ;  /* 0xfffff40c020e7981 */ /* 0x000ee8000c1e9900 */
[----:B------:R-:W4:Y:S04]  /*0280*/  LDG.E.CONSTANT R21, desc[UR12][R4.64+-0x8] ;  /* 0xfffff80c04157981 */ /* 0x000f28000c1e9900 */
[----:B------:R-:W4:Y:S04]  /*0290*/  LDG.E.CONSTANT R20, desc[UR12][R2.64+-0x8] ;  /* 0xfffff80c02147981 */ /* 0x000f28000c1e9900 */
[----:B------:R-:W5:Y:S04]  /*02a0*/  LDG.E.CONSTANT R22, desc[UR12][R4.64+-0x4] ;  /* 0xfffffc0c04167981 */ /* 0x000f68000c1e9900 */
[----:B------:R-:W5:Y:S04]  /*02b0*/  LDG.E.CONSTANT R17, desc[UR12][R2.64+-0x4] ;  /* 0xfffffc0c02117981 */ /* 0x000f68000c1e9900 */
[----:B------:R-:W5:Y:S04]  /*02c0*/  LDG.E.CONSTANT R19, desc[UR12][R4.64] ;  /* 0x0000000c04137981 */ /* 0x000f68000c1e9900 */
[----:B------:R-:W5:Y:S04]  /*02d0*/  LDG.E.CONSTANT R16, desc[UR12][R2.64] ;  /* 0x0000000c02107981 */ /* 0x000f68000c1e9900 */
[----:B------:R-:W5:Y:S04]  /*02e0*/  LDG.E.CONSTANT R18, desc[UR12][R4.64+0x4] ;  /* 0x0000040c04127981 */ /* 0x000f68000c1e9900 */
[----:B------:R-:W5:Y:S04]  /*02f0*/  LDG.E.CONSTANT R15, desc[UR12][R2.64+0x4] ;  /* 0x0000040c020f7981 */ /* 0x000f68000c1e9900 */
[----:B------:R-:W5:Y:S04]  /*0300*/  LDG.E.CONSTANT R25, desc[UR12][R2.64+0xc] ;  /* 0x00000c0c02197981 */ /* 0x000f68000c1e9900 */
[----:B------:R-:W5:Y:S01]  /*0310*/  LDG.E.CONSTANT R26, desc[UR12][R4.64+0xc] ;  /* 0x00000c0c041a7981 */ /* 0x000f62000c1e9900 */
[----:B--2---:R-:W-:-:S03]  /*0320*/  FADD R29, R23, R24 ;  /* 0x00000018171d7221 */ /* 0x004fc60000000000 */
[----:B------:R0:W2:Y:S04]  /*0330*/  LDG.E.CONSTANT R24, desc[UR12][R4.64+0x8] ;  /* 0x0000080c04187981 */ /* 0x0000a8000c1e9900 */
[----:B------:R-:W2:Y:S01]  /*0340*/  LDG.E.CONSTANT R23, desc[UR12][R2.64+0x8] ;  /* 0x0000080c02177981 */ /* 0x000ea2000c1e9900 */
[----:B------:R-:W-:Y:S01]  /*0350*/  FSETP.GT.AND P5, PT, R29, R8, PT ;  /* 0x000000081d00720b */ /* 0x000fe20003fa4000 */
[----:B---3--:R-:W-:-:S03]  /*0360*/  FADD R13, R13, R14 ;  /* 0x0000000e0d0d7221 */ /* 0x008fc60000000000 */
[----:B------:R-:W-:Y:S01]  /*0370*/  FSEL R8, R29, R8, P5 ;  /* 0x000000081d087208 */ /* 0x000fe20002800000 */
[----:B----4-:R-:W-:-:S03]  /*0380*/  FADD R21, R21, R20 ;  /* 0x0000001415157221 */ /* 0x010fc60000000000 */
[----:B------:R-:W-:-:S04]  /*0390*/  FSETP.GT.AND P6, PT, R13, R8, PT ;  /* 0x000000080d00720b */ /* 0x000fc80003fc4000 */
[----:B------:R-:W-:Y:S01]  /*03a0*/  FSEL R8, R13, R8, P6 ;  /* 0x000000080d087208 */ /* 0x000fe20003000000 */
[----:B-----5:R-:W-:-:S03]  /*03b0*/  FADD R17, R22, R17 ;  /* 0x0000001116117221 */ /* 0x020fc60000000000 */
[----:B------:R-:W-:-:S04]  /*03c0*/  FSETP.GT.AND P4, PT, R21, R8, PT ;  /* 0x000000081500720b */ /* 0x000fc80003f84000 */
[----:B------:R-:W-:Y:S01]  /*03d0*/  FSEL R8, R21, R8, P4 ;  /* 0x0000000815087208 */ /* 0x000fe20002000000 */
[----:B------:R-:W-:-:S03]  /*03e0*/  FADD R19, R19, R16 ;  /* 0x0000001013137221 */ /* 0x000fc60000000000 */
[----:B------:R-:W-:-:S04]  /*03f0*/  FSETP.GT.AND P3, PT, R17, R8, PT ;  /* 0x000000081100720b */ /* 0x000fc80003f64000 */
[----:B------:R-:W-:Y:S01]  /*0400*/  FSEL R8, R17, R8, P3 ;  /* 0x0000000811087208 */ /* 0x000fe20001800000 */
[----:B------:R-:W-:-:S03]  /*0410*/  FADD R15, R18, R15 ;  /* 0x0000000f120f7221 */ /* 0x000fc60000000000 */
[----:B------:R-:W-:-:S04]  /*0420*/  FSETP.GT.AND P1, PT, R19, R8, PT ;  /* 0x000000081300720b */ /* 0x000fc80003f24000 */
[----:B------:R-:W-:-:S04]  /*0430*/  FSEL R8, R19, R8, P1 ;  /* 0x0000000813087208 */ /* 0x000fc80000800000 */
[----:B------:R-:W-:-:S04]  /*0440*/  FSETP.GT.AND P2, PT, R15, R8, PT ;  /* 0x000000080f00720b */ /* 0x000fc80003f44000 */
[----:B------:R-:W-:Y:S02]  /*0450*/  FSEL R8, R15, R8, P2 ;  /* 0x000000080f087208 */ /* 0x000fe40001000000 */
[----:B------:R-:W-:Y:S01]  /*0460*/  SEL R11, R10, R11, P5 ;  /* 0x0000000b0a0b7207 */ /* 0x000fe20002800000 */
[----:B------:R-:W-:Y:S01]  /*0470*/  FADD R25, R26, R25 ;  /* 0x000000191a197221 */ /* 0x000fe20000000000 */
[C---:B------:R-:W-:Y:S02]  /*0480*/  @P6 VIADD R11, R10.reuse, 0x1 ;  /* 0x000000010a0b6836 */ /* 0x040fe40000000000 */
[C---:B------:R-:W-:Y:S01]  /*0490*/  @P4 VIADD R11, R10.reuse, 0x2 ;  /* 0x000000020a0b4836 */ /* 0x040fe20000000000 */
[C---:B------:R-:W-:Y:S01]  /*04a0*/  @P3 IADD3 R11, PT, PT, R10.reuse, 0x3, RZ ;  /* 0x000000030a0b3810 */ /* 0x040fe20007ffe0ff */
[C---:B------:R-:W-:Y:S02]  /*04b0*/  @P1 VIADD R11, R10.reuse, 0x4 ;  /* 0x000000040a0b1836 */ /* 0x040fe40000000000 */
[----:B------:R-:W-:Y:S01]  /*04c0*/  @P2 VIADD R11, R10, 0x5 ;  /* 0x000000050a0b2836 */ /* 0x000fe20000000000 */
[----:B0-----:R-:W-:Y:S01]  /*04d0*/  IADD3 R4, P2, PT, R4, 0x20, RZ ;  /* 0x0000002004047810 */ /* 0x001fe20007f5e0ff */
[----:B------:R-:W-:-:S04]  /*04e0*/  VIADD R12, R12, 0x8 ;  /* 0x000000080c0c7836 */ /* 0x000fc80000000000 */
[----:B------:R-:W-:Y:S02]  /*04f0*/  IMAD.X R5, RZ, RZ, R5, P2 ;  /* 0x000000ffff057224 */ /* 0x000fe400010e0605 */
[----:B--2---:R-:W-:-:S05]  /*0500*/  FADD R23, R24, R23 ;  /* 0x0000001718177221 */ /* 0x004fca0000000000 */
[----:B------:R-:W-:-:S04]  /*0510*/  FSETP.GT.AND P5, PT, R23, R8, PT ;  /* 0x000000081700720b */ /* 0x000fc80003fa4000 */
[----:B------:R-:W-:-:S04]  /*0520*/  FSEL R8, R23, R8, P5 ;  /* 0x0000000817087208 */ /* 0x000fc80002800000 */
[----:B------:R-:W-:-:S05]  /*0530*/  FSETP.GT.AND P3, PT, R25, R8, PT ;  /* 0x000000081900720b */ /* 0x000fca0003f64000 */
[----:B------:R-:W-:-:S08]  /*0540*/  @P5 VIADD R11, R10, 0x6 ;  /* 0x000000060a0b5836 */ /* 0x000fd00000000000 */
[C---:B------:R-:W-:Y:S01]  /*0550*/  @P3 IADD3 R11, PT, PT, R10.reuse, 0x7, RZ ;  /* 0x000000070a0b3810 */ /* 0x040fe20007ffe0ff */
[----:B------:R-:W-:-:S05]  /*0560*/  VIADD R10, R10, 0x8 ;  /* 0x000000080a0a7836 */ /* 0x000fca0000000000 */
[----:B------:R-:W-:Y:S02]  /*0570*/  ISETP.NE.AND P1, PT, R10, R6, PT ;  /* 0x000000060a00720c */ /* 0x000fe40003f25270 */
[----:B------:R-:W-:-:S11]  /*0580*/  FSEL R8, R25, R8, P3 ;  /* 0x0000000819087208 */ /* 0x000fd60001800000 */
[----:B------:R-:W-:Y:S05]  /*0590*/  @P1 BRA `(.L_x_2) ;  /* 0xfffffffc001c1947 */ /* 0x000fea000383ffff */
.L_x_1:
[----:B------:R-:W-:Y:S05]  /*05a0*/  @!P0 BRA `(.L_x_0) ;  /* 0x0000000400148947 */ /* 0x000fea0003800000 */
[----:B------:R-:W-:Y:S02]  /*05b0*/  ISETP.GE.U32.AND P0, PT, R27, 0x4, PT ;  /* 0x000000041b00780c */ /* 0x000fe40003f06070 */
[----:B------:R-:W-:-:S04]  /*05c0*/  LOP3.LUT R14, R0, 0x3, RZ, 0xc0, !PT ;  /* 0x00000003000e7812 */ /* 0x000fc800078ec0ff */
[----:B------:R-:W-:-:S07]  /*05d0*/  ISETP.NE.AND P4, PT, R14, RZ, PT ;  /* 0x000000ff0e00720c */ /* 0x000fce0003f85270 */
[----:B------:R-:W-:Y:S06]  /*05e0*/  @!P0 BRA `(.L_x_3) ;  /* 0x0000000000788947 */ /* 0x000fec0003800000 */
[----:B------:R-:W1:Y:S01]  /*05f0*/  LDC.64 R2, c[0x0][0x388] ;  /* 0x0000e200ff027b82 */ /* 0x000e620000000a00 */
[----:B------:R-:W-:-:S07]  /*0600*/  IADD3 R13, PT, PT, R9, R6, RZ ;  /* 0x00000006090d7210 */ /* 0x000fce0007ffe0ff */
[----:B------:R-:W2:Y:S01]  /*0610*/  LDC.64 R4, c[0x0][0x380] ;  /* 0x0000e000ff047b82 */ /* 0x000ea20000000a00 */
[----:B-1----:R-:W-:-:S05]  /*0620*/  IMAD.WIDE R2, R13, 0x4, R2 ;  /* 0x000000040d027825 */ /* 0x002fca00078e0202 */
[----:B0-----:R-:W3:Y:S01]  /*0630*/  LDG.E.CONSTANT R13, desc[UR12][R2.64] ;  /* 0x0000000c020d7981 */ /* 0x001ee2000c1e9900 */
[----:B--2---:R-:W-:-:S03]  /*0640*/  IMAD.WIDE.U32 R4, R6, 0x4, R4 ;  /* 0x0000000406047825 */ /* 0x004fc600078e0004 */
[----:B------:R-:W2:Y:S04]  /*0650*/  LDG.E.CONSTANT R15, desc[UR12][R2.64+0x4] ;  /* 0x0000040c020f7981 */ /* 0x000ea8000c1e9900 */
[----:B------:R-:W3:Y:S04]  /*0660*/  LDG.E.CONSTANT R10, desc[UR12][R4.64] ;  /* 0x0000000c040a7981 */ /* 0x000ee8000c1e9900 */
[----:B------:R-:W2:Y:S04]  /*0670*/  LDG.E.CONSTANT R12, desc[UR12][R4.64+0x4] ;  /* 0x0000040c040c7981 */ /* 0x000ea8000c1e9900 */
[----:B------:R-:W4:Y:S04]  /*0680*/  LDG.E.CONSTANT R17, desc[UR12][R2.64+0x8] ;  /* 0x0000080c02117981 */ /* 0x000f28000c1e9900 */
[----:B------:R-:W4:Y:S04]  /*0690*/  LDG.E.CONSTANT R16, desc[UR12][R4.64+0x8] ;  /* 0x0000080c04107981 */ /* 0x000f28000c1e9900 */
[----:B------:R-:W5:Y:S04]  /*06a0*/  LDG.E.CONSTANT R19, desc[UR12][R2.64+0xc] ;  /* 0x00000c0c02137981 */ /* 0x000f68000c1e9900 */
[----:B------:R-:W5:Y:S01]  /*06b0*/  LDG.E.CONSTANT R18, desc[UR12][R4.64+0xc] ;  /* 0x00000c0c04127981 */ /* 0x000f62000c1e9900 */
[----:B---3--:R-:W-:-:S05]  /*06c0*/  FADD R13, R10, R13 ;  /* 0x0000000d0a0d7221 */ /* 0x008fca0000000000 */
[----:B------:R-:W-:Y:S01]  /*06d0*/  FSETP.GT.AND P0, PT, R13, R8, PT ;  /* 0x000000080d00720b */ /* 0x000fe20003f04000 */
[----:B--2---:R-:W-:-:S03]  /*06e0*/  FADD R15, R12, R15 ;  /* 0x0000000f0c0f7221 */ /* 0x004fc60000000000 */
[----:B------:R-:W-:-:S04]  /*06f0*/  FSEL R8, R13, R8, P0 ;  /* 0x000000080d087208 */ /* 0x000fc80000000000 */
[----:B------:R-:W-:Y:S01]  /*0700*/  FSETP.GT.AND P1, PT, R15, R8, PT ;  /* 0x000000080f00720b */ /* 0x000fe20003f24000 */
[----:B----4-:R-:W-:-:S03]  /*0710*/  FADD R17, R16, R17 ;  /* 0x0000001110117221 */ /* 0x010fc60000000000 */
[----:B------:R-:W-:-:S04]  /*0720*/  FSEL R8, R15, R8, P1 ;  /* 0x000000080f087208 */ /* 0x000fc80000800000 */
[----:B------:R-:W-:Y:S01]  /*0730*/  FSETP.GT.AND P2, PT, R17, R8, PT ;  /* 0x000000081100720b */ /* 0x000fe20003f44000 */
[----:B-----5:R-:W-:-:S03]  /*0740*/  FADD R19, R18, R19 ;  /* 0x0000001312137221 */ /* 0x020fc60000000000 */
[----:B------:R-:W-:-:S04]  /*0750*/  FSEL R8, R17, R8, P2 ;  /* 0x0000000811087208 */ /* 0x000fc80001000000 */
[CC--:B------:R-:W-:Y:S02]  /*0760*/  FSETP.GT.AND P3, PT, R19.reuse, R8.reuse, PT ;  /* 0x000000081300720b */ /* 0x0c0fe40003f64000 */
[C---:B------:R-:W-:Y:S01]  /*0770*/  SEL R11, R6.reuse, R11, P0 ;  /* 0x0000000b060b7207 */ /* 0x040fe20000000000 */
[C---:B------:R-:W-:Y:S02]  /*0780*/  @P1 VIADD R11, R6.reuse, 0x1 ;  /* 0x00000001060b1836 */ /* 0x040fe40000000000 */
[----:B------:R-:W-:Y:S01]  /*0790*/  @P2 VIADD R11, R6, 0x2 ;  /* 0x00000002060b2836 */ /* 0x000fe20000000000 */
[----:B------:R-:W-:-:S07]  /*07a0*/  FSEL R8, R19, R8, P3 ;  /* 0x0000000813087208 */ /* 0x000fce0001800000 */
[C---:B------:R-:W-:Y:S01]  /*07b0*/  @P3 IADD3 R11, PT, PT, R6.reuse, 0x3, RZ ;  /* 0x00000003060b3810 */ /* 0x040fe20007ffe0ff */
[----:B------:R-:W-:-:S07]  /*07c0*/  VIADD R6, R6, 0x4 ;  /* 0x0000000406067836 */ /* 0x000fce0000000000 */
.L_x_3:
[----:B------:R-:W-:Y:S05]  /*07d0*/  @!P4 BRA `(.L_x_0) ;  /* 0x000000000088c947 */ /* 0x000fea0003800000 */
[----:B------:R-:W1:Y:S01]  /*07e0*/  LDC.64 R2, c[0x0][0x380] ;  /* 0x0000e000ff027b82 */ /* 0x000e620000000a00 */
[----:B------:R-:W-:-:S07]  /*07f0*/  ISETP.NE.AND P1, PT, R14, 0x1, PT ;  /* 0x000000010e00780c */ /* 0x000fce0003f25270 */
[----:B------:R-:W2:Y:S06]  /*0800*/  LDC.64 R4, c[0x0][0x388] ;  /* 0x0000e200ff047b82 */ /* 0x000eac0000000a00 */
[----:B------:R-:W-:Y:S02]  /*0810*/  @P1 IMAD.IADD R13, R9, 0x1, R6 ;  /* 0x00000001090d1824 */ /* 0x000fe400078e0206 */
[----:B-1----:R-:W-:-:S05]  /*0820*/  @P1 IMAD.WIDE.U32 R2, R6, 0x4, R2 ;  /* 0x0000000406021825 */ /* 0x002fca00078e0002 */
[----:B0-----:R-:W3:Y:S01]  /*0830*/  @P1 LDG.E.CONSTANT R10, desc[UR12][R2.64] ;  /* 0x0000000c020a1981 */ /* 0x001ee2000c1e9900 */
[----:B--2---:R-:W-:-:S03]  /*0840*/  @P1 IMAD.WIDE R4, R13, 0x4, R4 ;  /* 0x000000040d041825 */ /* 0x004fc600078e0204 */
[----:B------:R-:W2:Y:S04]  /*0850*/  @P1 LDG.E.CONSTANT R12, desc[UR12][R2.64+0x4] ;  /* 0x0000040c020c1981 */ /* 0x000ea8000c1e9900 */
[----:B------:R-:W3:Y:S04]  /*0860*/  @P1 LDG.E.CONSTANT R13, desc[UR12][R4.64] ;  /* 0x0000000c040d1981 */ /* 0x000ee8000c1e9900 */
[----:B------:R-:W2:Y:S01]  /*0870*/  @P1 LDG.E.CONSTANT R15, desc[UR12][R4.64+0x4] ;  /* 0x0000040c040f1981 */ /* 0x000ea2000c1e9900 */
[----:B---3--:R-:W-:-:S05]  /*0880*/  @P1 FADD R13, R10, R13 ;  /* 0x0000000d0a0d1221 */ /* 0x008fca0000000000 */
[CC--:B------:R-:W-:Y:S01]  /*0890*/  @P1 FSETP.GT.AND P0, PT, R13.reuse, R8.reuse, PT ;  /* 0x000000080d00120b */ /* 0x0c0fe20003f04000 */
[----:B--2---:R-:W-:Y:S02]  /*08a0*/  @P1 FADD R17, R12, R15 ;  /* 0x0000000f0c111221 */ /* 0x004fe40000000000 */
[----:B------:R-:W0:Y:S01]  /*08b0*/  LDC.64 R14, c[0x0][0x388] ;  /* 0x0000e200ff0e7b82 */ /* 0x000e220000000a00 */
[----:B------:R-:W-:Y:S02]  /*08c0*/  @P1 FSEL R16, R13, R8, P0 ;  /* 0x000000080d101208 */ /* 0x000fe40000000000 */
[----:B------:R-:W-:Y:S02]  /*08d0*/  LOP3.LUT R10, R0, 0x1, RZ, 0xc0, !PT ;  /* 0x00000001000a7812 */ /* 0x000fe400078ec0ff */
[----:B------:R-:W-:-:S03]  /*08e0*/  FSETP.GT.AND P3, PT, R17, R16, P1 ;  /* 0x000000101100720b */ /* 0x000fc60000f64000 */
[----:B------:R-:W1:Y:S01]  /*08f0*/  LDC.64 R12, c[0x0][0x380] ;  /* 0x0000e000ff0c7b82 */ /* 0x000e620000000a00 */
[----:B------:R-:W-:Y:S02]  /*0900*/  ISETP.NE.U32.AND P2, PT, R10, 0x1, PT ;  /* 0x000000010a00780c */ /* 0x000fe40003f45070 */
[----:B------:R-:W-:-:S07]  /*0910*/  @P1 SEL R10, R6, R11, P0 ;  /* 0x0000000b060a1207 */ /* 0x000fce0000000000 */
[C---:B------:R-:W-:Y:S01]  /*0920*/  @P3 IADD3 R10, PT, PT, R6.reuse, 0x1, RZ ;  /* 0x00000001060a3810 */ /* 0x040fe20007ffe0ff */
[----:B------:R-:W-:-:S04]  /*0930*/  @P1 VIADD R6, R6, 0x2 ;  /* 0x0000000206061836 */ /* 0x000fc80000000000 */
[----:B------:R-:W-:-:S04]  /*0940*/  @!P2 IMAD.IADD R5, R9, 0x1, R6 ;  /* 0x000000010905a824 */ /* 0x000fc800078e0206 */
[----:B0-----:R-:W-:-:S04]  /*0950*/  @!P2 IMAD.WIDE R4, R5, 0x4, R14 ;  /* 0x000000040504a825 */ /* 0x001fc800078e020e */
[----:B-1----:R-:W-:Y:S02]  /*0960*/  @!P2 IMAD.WIDE.U32 R2, R6, 0x4, R12 ;  /* 0x000000040602a825 */ /* 0x002fe400078e000c */
[----:B------:R-:W2:Y:S04]  /*0970*/  @!P2 LDG.E.CONSTANT R5, desc[UR12][R4.64] ;  /* 0x0000000c0405a981 */ /* 0x000ea8000c1e9900 */
[----:B------:R-:W2:Y:S01]  /*0980*/  @!P2 LDG.E.CONSTANT R2, desc[UR12][R2.64] ;  /* 0x0000000c0202a981 */ /* 0x000ea2000c1e9900 */
[----:B------:R-:W-:-:S04]  /*0990*/  @P1 FSETP.GT.AND P0, PT, R17, R16, PT ;  /* 0x000000101100120b */ /* 0x000fc80003f04000 */
[----:B------:R-:W-:Y:S02]  /*09a0*/  @P1 FSEL R8, R17, R16, P0 ;  /* 0x0000001011081208 */ /* 0x000fe40000000000 */
[----:B------:R-:W-:Y:S01]  /*09b0*/  @P1 MOV R11, R10 ;  /* 0x0000000a000b1202 */ /* 0x000fe20000000f00 */
[----:B--2---:R-:W-:-:S05]  /*09c0*/  @!P2 FADD R9, R2, R5 ;  /* 0x000000050209a221 */ /* 0x004fca0000000000 */
[----:B------:R-:W-:-:S04]  /*09d0*/  @!P2 FSETP.GT.AND P0, PT, R9, R8, PT ;  /* 0x000000080900a20b */ /* 0x000fc80003f04000 */
[----:B------:R-:W-:Y:S02]  /*09e0*/  @!P2 FSEL R8, R9, R8, P0 ;  /* 0x000000080908a208 */ /* 0x000fe40000000000 */
[----:B------:R-:W-:-:S07]  /*09f0*/  @!P2 SEL R11, R6, R11, P0 ;  /* 0x0000000b060ba207 */ /* 0x000fce0000000000 */
.L_x_0:
[----:B------:R-:W1:Y:S08]  /*0a00*/  LDC R17, c[0x0][0x3b4] ;  /* 0x0000ed00ff117b82 */ /* 0x000e700000000800 */
[----:B------:R-:W1:Y:S08]  /*0a10*/  LDC.64 R2, c[0x0][0x398] ;  /* 0x0000e600ff027b82 */ /* 0x000e700000000a00 */
[----:B------:R-:W2:Y:S08]  /*0a20*/  LDC.64 R4, c[0x0][0x390] ;  /* 0x0000e400ff047b82 */ /* 0x000eb00000000a00 */
[----:B------:R-:W3:Y:S01]  /*0a30*/  LDC.64 R12, c[0x0][0x3a0] ;  /* 0x0000e800ff0c7b82 */ /* 0x000ee20000000a00 */
[----:B-1----:R-:W-:-:S07]  /*0a40*/  IMAD.WIDE R2, R17, 0x4, R2 ;  /* 0x0000000411027825 */ /* 0x002fce00078e0202 */
[----:B------:R-:W1:Y:S01]  /*0a50*/  LDC.64 R14, c[0x0][0x3a8] ;  /* 0x0000ea00ff0e7b82 */ /* 0x000e620000000a00 */
[----:B0-----:R-:W4:Y:S02]  /*0a60*/  LDG.E.CONSTANT R2, desc[UR12][R2.64] ;  /* 0x0000000c02027981 */ /* 0x001f24000c1e9900 */
[----:B----4-:R-:W-:-:S04]  /*0a70*/  IMAD R9, R2, R0, R7 ;  /* 0x0000000002097224 */ /* 0x010fc800078e0207 */
[----:B--2---:R-:W-:-:S06]  /*0a80*/  IMAD.WIDE R4, R9, 0x4, R4 ;  /* 0x0000000409047825 */ /* 0x004fcc00078e0204 */
[----:B------:R-:W2:Y:S01]  /*0a90*/  LDG.E.CONSTANT R5, desc[UR12][R4.64] ;  /* 0x0000000c04057981 */ /* 0x000ea2000c1e9900 */
[----:B------:R-:W-:-:S04]  /*0aa0*/  VIADD R6, R17, 0xffffffff ;  /* 0xffffffff11067836 */ /* 0x000fc80000000000 */
[----:B------:R-:W-:Y:S02]  /*0ab0*/  IMAD R17, R6, R0, R7 ;  /* 0x0000000006117224 */ /* 0x000fe400078e0207 */
[----:B---3--:R-:W-:-:S04]  /*0ac0*/  IMAD.WIDE R6, R7, 0x4, R12 ;  /* 0x0000000407067825 */ /* 0x008fc800078e020c */
[----:B-1----:R-:W-:-:S04]  /*0ad0*/  IMAD.WIDE R2, R17, 0x4, R14 ;  /* 0x0000000411027825 */ /* 0x002fc800078e020e */
[----:B--2---:R-:W-:-:S05]  /*0ae0*/  FADD R9, R5, R8 ;  /* 0x0000000805097221 */ /* 0x004fca0000000000 */
[----:B------:R-:W-:Y:S04]  /*0af0*/  STG.E desc[UR12][R6.64], R9 ;  /* 0x0000000906007986 */ /* 0x000fe8000c10190c */
[----:B------:R-:W-:Y:S01]  /*0b00*/  STG.E desc[UR12][R2.64], R11 ;  /* 0x0000000b02007986 */ /* 0x000fe2000c10190c */
[----:B------:R-:W-:Y:S05]  /*0b10*/  EXIT ;  /* 0x000000000000794d */ /* 0x000fea0003800000 */
.L_x_4:
[----:B------:R-:W-:-:S00]  /*0b20*/  BRA `(.L_x_4) ;  /* 0xfffffffc00fc7947 */ /* 0x000fc0000383ffff */
[----:B------:R-:W-:-:S00]  /*0b30*/  NOP ;  /* 0x0000000000007918 */ /* 0x000fc00000000000 */
        /* <DEDUP_REMOVED lines=12> */
.L_x_5:


//--------------------- .nv.shared.reserved.0     --------------------------
	.section	.nv.shared.reserved.0,"aw",@nobits
	.weak		__nv_reservedSMEM_offset_0_alias
	.size		__nv_reservedSMEM_offset_0_alias, 0, 64
	.other		__nv_reservedSMEM_offset_0_alias,@"STO_CUDA_RESERVED_SHARED STV_DEFAULT"
__nv_reservedSMEM_offset_0_alias:
	.zero		0
	.zero		64


//--------------------- .nv.constant0._Z7viterbiPKfS0_S0_PiPfS1_ii --------------------------
	.section	.nv.constant0._Z7viterbiPKfS0_S0_PiPfS1_ii,"a",@progbits
	.sectionflags	@""
	.align	4
.nv.constant0._Z7viterbiPKfS0_S0_PiPfS1_ii:
	.zero		952


//--------------------- SYMBOLS --------------------------

	.type		.nv.reservedSmem.offset0,@object
	.size		.nv.reservedSmem.offset0,0x4
